//
// Generated by NVIDIA NVVM Compiler
//
// Compiler Build ID: CL-36424714
// Cuda compilation tools, release 13.0, V13.0.88
// Based on NVVM 20.0.0
//

.version 9.0
.target sm_100
.address_size 64

	// .globl	_Z6kernelxPx

.visible .entry _Z6kernelxPx(
	.param .u64 _Z6kernelxPx_param_0,
	.param .u64 .ptr .align 1 _Z6kernelxPx_param_1
)
{
	.reg .pred 	%p<8>;
	.reg .b32 	%r<10>;
	.reg .b64 	%rd<56>;

	ld.param.u64 	%rd22, [_Z6kernelxPx_param_0];
	ld.param.u64 	%rd23, [_Z6kernelxPx_param_1];
	cvta.to.global.u64 	%rd1, %rd23;
	mov.u32 	%r1, %ntid.x;
	mov.u32 	%r2, %ctaid.x;
	mov.u32 	%r3, %tid.x;
	mad.lo.s32 	%r4, %r1, %r2, %r3;
	cvt.u64.u32 	%rd54, %r4;
	mov.u32 	%r5, %nctaid.x;
	mul.lo.s32 	%r6, %r1, %r5;
	cvt.u64.u32 	%rd3, %r6;
	setp.le.s64 	%p1, %rd22, %rd54;
	@%p1 bra 	$L__BB0_10;
	add.s64 	%rd24, %rd3, %rd54;
	max.u64 	%rd25, %rd22, %rd24;
	setp.lt.u64 	%p2, %rd24, %rd22;
	selp.u64 	%rd4, 1, 0, %p2;
	add.s64 	%rd26, %rd24, %rd4;
	sub.s64 	%rd5, %rd25, %rd26;
	and.b64  	%rd27, %rd5, -4294967296;
	setp.ne.s64 	%p3, %rd27, 0;
	@%p3 bra 	$L__BB0_3;
	cvt.u32.u64 	%r7, %rd3;
	cvt.u32.u64 	%r8, %rd5;
	div.u32 	%r9, %r8, %r7;
	cvt.u64.u32 	%rd50, %r9;
	bra.uni 	$L__BB0_4;
$L__BB0_3:
	div.u64 	%rd50, %rd5, %rd3;
$L__BB0_4:
	add.s64 	%rd9, %rd50, %rd4;
	and.b64  	%rd28, %rd9, 3;
	setp.eq.s64 	%p4, %rd28, 3;
	@%p4 bra 	$L__BB0_7;
	shl.b64 	%rd29, %rd54, 3;
	add.s64 	%rd52, %rd1, %rd29;
	shl.b64 	%rd11, %rd3, 3;
	add.s64 	%rd30, %rd9, 1;
	and.b64  	%rd51, %rd30, 3;
$L__BB0_6:
	.pragma "nounroll";
	mul.lo.s64 	%rd31, %rd54, %rd54;
	mul.lo.s64 	%rd32, %rd31, %rd54;
	st.global.u64 	[%rd52], %rd32;
	add.s64 	%rd54, %rd54, %rd3;
	add.s64 	%rd52, %rd52, %rd11;
	add.s64 	%rd51, %rd51, -1;
	setp.ne.s64 	%p5, %rd51, 0;
	@%p5 bra 	$L__BB0_6;
$L__BB0_7:
	setp.lt.u64 	%p6, %rd9, 3;
	@%p6 bra 	$L__BB0_10;
	shl.b64 	%rd40, %rd3, 3;
$L__BB0_9:
	mul.lo.s64 	%rd33, %rd54, %rd54;
	mul.lo.s64 	%rd34, %rd33, %rd54;
	shl.b64 	%rd35, %rd54, 3;
	add.s64 	%rd36, %rd1, %rd35;
	st.global.u64 	[%rd36], %rd34;
	add.s64 	%rd37, %rd54, %rd3;
	mul.lo.s64 	%rd38, %rd37, %rd37;
	mul.lo.s64 	%rd39, %rd38, %rd37;
	add.s64 	%rd41, %rd36, %rd40;
	st.global.u64 	[%rd41], %rd39;
	add.s64 	%rd42, %rd37, %rd3;
	mul.lo.s64 	%rd43, %rd42, %rd42;
	mul.lo.s64 	%rd44, %rd43, %rd42;
	add.s64 	%rd45, %rd41, %rd40;
	st.global.u64 	[%rd45], %rd44;
	add.s64 	%rd46, %rd42, %rd3;
	mul.lo.s64 	%rd47, %rd46, %rd46;
	mul.lo.s64 	%rd48, %rd47, %rd46;
	add.s64 	%rd49, %rd45, %rd40;
	st.global.u64 	[%rd49], %rd48;
	add.s64 	%rd54, %rd46, %rd3;
	setp.lt.s64 	%p7, %rd54, %rd22;
	@%p7 bra 	$L__BB0_9;
$L__BB0_10:
	ret;

}


// ===== COMPILED SASS (sm_100) =====

	.target	sm_100

	.elftype	@"ET_EXEC"


//--------------------- .note.nv.tkinfo           --------------------------
	.section	.note.nv.tkinfo,"",@"SHT_NOTE"
	.sectionflags	@"SHF_NOTE_NV_TKINFO"
	.tkinfo
        /*0018*/ 	.word	0x00000002
        /*0030*/ 	.string	""
        /*0030*/ 	.string	"ptxas"
        /*0030*/ 	.string	"Cuda compilation tools, release 13.0, V13.0.88"
        /*0030*/ 	.string	"Build cuda_13.0.r13.0/compiler.36424714_0"
        /*0030*/ 	.string	"-arch sm_100 -m 64 "



//--------------------- .note.nv.cuinfo           --------------------------
	.section	.note.nv.cuinfo,"",@"SHT_NOTE"
	.sectionflags	@"SHF_NOTE_NV_CUINFO"
        /*0018*/ 	.short	0x0002
        /*001a*/ 	.short	0x0064
        /*001c*/ 	.short	0x0082
	.zero		2


//--------------------- .nv.info                  --------------------------
	.section	.nv.info,"",@"SHT_CUDA_INFO"
	.align	4


	//----- nvinfo : EIATTR_REGCOUNT
	.align		4
        /*0000*/ 	.byte	0x04, 0x2f
        /*0002*/ 	.short	(.L_1 - .L_0)
	.align		4
.L_0:
        /*0004*/ 	.word	index@(_Z6kernelxPx)
        /*0008*/ 	.word	0x0000001c


	//----- nvinfo : EIATTR_FRAME_SIZE
	.align		4
.L_1:
        /*000c*/ 	.byte	0x04, 0x11
        /*000e*/ 	.short	(.L_3 - .L_2)
	.align		4
.L_2:
        /*0010*/ 	.word	index@($__internal_0_$__cuda_sm20_div_u64)
        /*0014*/ 	.word	0x00000000


	//----- nvinfo : EIATTR_FRAME_SIZE
	.align		4
.L_3:
        /*0018*/ 	.byte	0x04, 0x11
        /*001a*/ 	.short	(.L_5 - .L_4)
	.align		4
.L_4:
        /*001c*/ 	.word	index@(_Z6kernelxPx)
        /*0020*/ 	.word	0x00000000


	//----- nvinfo : EIATTR_MIN_STACK_SIZE
	.align		4
.L_5:
        /*0024*/ 	.byte	0x04, 0x12
        /*0026*/ 	.short	(.L_7 - .L_6)
	.align		4
.L_6:
        /*0028*/ 	.word	index@(_Z6kernelxPx)
        /*002c*/ 	.word	0x00000000
.L_7:


//--------------------- .nv.compat                --------------------------
	.section	.nv.compat,"",@"SHT_CUDA_COMPAT_INFO"
	.align	4
        /*0000*/ 	.byte	0x02, 0x09, 0x00, 0x00, 0x02, 0x02, 0x01, 0x00, 0x02, 0x05, 0x05, 0x00, 0x03, 0x07, 0x01, 0x01
        /*0010*/ 	.byte	0x02, 0x03, 0x00, 0x00, 0x02, 0x06, 0x01, 0x00, 0x04, 0x0b, 0x08, 0x00, 0x09, 0x00, 0x00, 0x00
        /*0020*/ 	.byte	0x00, 0x00, 0x00, 0x00


//--------------------- .nv.info._Z6kernelxPx     --------------------------
	.section	.nv.info._Z6kernelxPx,"",@"SHT_CUDA_INFO"
	.sectionflags	@""
	.align	4


	//----- nvinfo : EIATTR_CUDA_API_VERSION
	.align		4
        /*0000*/ 	.byte	0x04, 0x37
        /*0002*/ 	.short	(.L_9 - .L_8)
.L_8:
        /*0004*/ 	.word	0x00000082


	//----- nvinfo : EIATTR_KPARAM_INFO
	.align		4
.L_9:
        /*0008*/ 	.byte	0x04, 0x17
        /*000a*/ 	.short	(.L_11 - .L_10)
.L_10:
        /*000c*/ 	.word	0x00000000
        /*0010*/ 	.short	0x0001
        /*0012*/ 	.short	0x0008
        /*0014*/ 	.byte	0x00, 0xf5, 0x21, 0x00


	//----- nvinfo : EIATTR_KPARAM_INFO
	.align		4
.L_11:
        /*0018*/ 	.byte	0x04, 0x17
        /*001a*/ 	.short	(.L_13 - .L_12)
.L_12:
        /*001c*/ 	.word	0x00000000
        /*0020*/ 	.short	0x0000
        /*0022*/ 	.short	0x0000
        /*0024*/ 	.byte	0x00, 0xf0, 0x21, 0x00


	//----- nvinfo : EIATTR_SPARSE_MMA_MASK
	.align		4
.L_13:
        /*0028*/ 	.byte	0x03, 0x50
        /*002a*/ 	.short	0x0000


	//----- nvinfo : EIATTR_MAXREG_COUNT
	.align		4
        /*002c*/ 	.byte	0x03, 0x1b
        /*002e*/ 	.short	0x00ff


	//----- nvinfo : EIATTR_MERCURY_ISA_VERSION
	.align		4
        /*0030*/ 	.byte	0x03, 0x5f
        /*0032*/ 	.short	0x0101


	//----- nvinfo : EIATTR_VRC_CTA_INIT_COUNT
	.align		4
        /*0034*/ 	.byte	0x02, 0x4a
	.zero		1
	.zero		1


	//----- nvinfo : EIATTR_EXIT_INSTR_OFFSETS
	.align		4
        /*0038*/ 	.byte	0x04, 0x1c
        /*003a*/ 	.short	(.L_15 - .L_14)


	//   ....[0]....
.L_14:
        /*003c*/ 	.word	0x000000a0


	//   ....[1]....
        /*0040*/ 	.word	0x00000580


	//   ....[2]....
        /*0044*/ 	.word	0x00000940


	//----- nvinfo : EIATTR_CRS_STACK_SIZE
	.align		4
.L_15:
        /*0048*/ 	.byte	0x04, 0x1e
        /*004a*/ 	.short	(.L_17 - .L_16)
.L_16:
        /*004c*/ 	.word	0x00000000


	//----- nvinfo : EIATTR_CBANK_PARAM_SIZE
	.align		4
.L_17:
        /*0050*/ 	.byte	0x03, 0x19
        /*0052*/ 	.short	0x0010


	//----- nvinfo : EIATTR_PARAM_CBANK
	.align		4
        /*0054*/ 	.byte	0x04, 0x0a
        /*0056*/ 	.short	(.L_19 - .L_18)
	.align		4
.L_18:
        /*0058*/ 	.word	index@(.nv.constant0._Z6kernelxPx)
        /*005c*/ 	.short	0x0380
        /*005e*/ 	.short	0x0010


	//----- nvinfo : EIATTR_SW_WAR
	.align		4
.L_19:
        /*0060*/ 	.byte	0x04, 0x36
        /*0062*/ 	.short	(.L_21 - .L_20)
.L_20:
        /*0064*/ 	.word	0x00000008
.L_21:


//--------------------- .nv.callgraph             --------------------------
	.section	.nv.callgraph,"",@"SHT_CUDA_CALLGRAPH"
	.align	4
	.sectionentsize	8
	.align		4
        /*0000*/ 	.word	0x00000000
	.align		4
        /*0004*/ 	.word	0xffffffff
	.align		4
        /*0008*/ 	.word	0x00000000
	.align		4
        /*000c*/ 	.word	0xfffffffe
	.align		4
        /*0010*/ 	.word	0x00000000
	.align		4
        /*0014*/ 	.word	0xfffffffd
	.align		4
        /*0018*/ 	.word	0x00000000
	.align		4
        /*001c*/ 	.word	0xfffffffc


//--------------------- .text._Z6kernelxPx        --------------------------
	.section	.text._Z6kernelxPx,"ax",@progbits
	.align	128
        .global         _Z6kernelxPx
        .type           _Z6kernelxPx,@function
        .size           _Z6kernelxPx,(.L_x_8 - _Z6kernelxPx)
        .other          _Z6kernelxPx,@"STO_CUDA_ENTRY STV_DEFAULT"
_Z6kernelxPx:
.text._Z6kernelxPx:
[----:B------:R-:W-:Y:S01]  /*0000*/  LDC R1, c[0x0][0x37c] ;  /* 0x0000df00ff017b82 */ /* 0x000fe20000000800 */
[----:B------:R-:W0:Y:S01]  /*0010*/  S2R R14, SR_CTAID.X ;  /* 0x00000000000e7919 */ /* 0x000e220000002500 */
[----:B------:R-:W1:Y:S06]  /*0020*/  LDCU UR4, c[0x0][0x360] ;  /* 0x00006c00ff0477ac */ /* 0x000e6c0008000800 */
[----:B------:R-:W1:Y:S01]  /*0030*/  LDC R0, c[0x0][0x370] ;  /* 0x0000dc00ff007b82 */ /* 0x000e620000000800 */
[----:B------:R-:W0:Y:S01]  /*0040*/  S2R R3, SR_TID.X ;  /* 0x0000000000037919 */ /* 0x000e220000002100 */
[----:B------:R-:W2:Y:S01]  /*0050*/  LDCU.64 UR6, c[0x0][0x380] ;  /* 0x00007000ff0677ac */ /* 0x000ea20008000a00 */
[----:B-1----:R-:W-:-:S02]  /*0060*/  IMAD R0, R0, UR4, RZ ;  /* 0x0000000400007c24 */ /* 0x002fc4000f8e02ff */
[----:B0-----:R-:W-:-:S05]  /*0070*/  IMAD R14, R14, UR4, R3 ;  /* 0x000000040e0e7c24 */ /* 0x001fca000f8e0203 */
[----:B--2---:R-:W-:-:S04]  /*0080*/  ISETP.GE.U32.AND P0, PT, R14, UR6, PT ;  /* 0x000000060e007c0c */ /* 0x004fc8000bf06070 */
[----:B------:R-:W-:-:S13]  /*0090*/  ISETP.GE.AND.EX P0, PT, RZ, UR7, PT, P0 ;  /* 0x00000007ff007c0c */ /* 0x000fda000bf06300 */
[----:B------:R-:W-:Y:S05]  /*00a0*/  @P0 EXIT ;  /* 0x000000000000094d */ /* 0x000fea0003800000 */
[----:B------:R-:W-:Y:S01]  /*00b0*/  IADD3 R4, P0, PT, R0, R14, RZ ;  /* 0x0000000e00047210 */ /* 0x000fe20007f1e0ff */
[----:B------:R-:W-:Y:S01]  /*00c0*/  IMAD.MOV.U32 R19, RZ, RZ, RZ ;  /* 0x000000ffff137224 */ /* 0x000fe200078e00ff */
[----:B------:R-:W-:Y:S02]  /*00d0*/  BSSY.RECONVERGENT B0, `(.L_x_0) ;  /* 0x0000025000007945 */ /* 0x000fe40003800200 */
[C---:B------:R-:W-:Y:S01]  /*00e0*/  ISETP.GT.U32.AND P1, PT, R4.reuse, UR6, PT ;  /* 0x0000000604007c0c */ /* 0x040fe2000bf24070 */
[----:B------:R-:W-:Y:S01]  /*00f0*/  IMAD.X R6, RZ, RZ, R19, P0 ;  /* 0x000000ffff067224 */ /* 0x000fe200000e0613 */
[----:B------:R-:W-:-:S04]  /*0100*/  ISETP.GE.U32.AND P0, PT, R4, UR6, PT ;  /* 0x0000000604007c0c */ /* 0x000fc8000bf06070 */
[C---:B------:R-:W-:Y:S02]  /*0110*/  ISETP.GT.U32.AND.EX P1, PT, R6.reuse, UR7, PT, P1 ;  /* 0x0000000706007c0c */ /* 0x040fe4000bf24110 */
[----:B------:R-:W-:Y:S02]  /*0120*/  ISETP.GE.U32.AND.EX P0, PT, R6, UR7, PT, P0 ;  /* 0x0000000706007c0c */ /* 0x000fe4000bf06100 */
[----:B------:R-:W-:Y:S02]  /*0130*/  SEL R3, R4, UR6, P1 ;  /* 0x0000000604037c07 */ /* 0x000fe40008800000 */
[----:B------:R-:W-:Y:S02]  /*0140*/  SEL R2, RZ, 0x1, P0 ;  /* 0x00000001ff027807 */ /* 0x000fe40000000000 */
[----:B------:R-:W-:Y:S02]  /*0150*/  SEL R5, R6, UR7, P1 ;  /* 0x0000000706057c07 */ /* 0x000fe40008800000 */
[----:B------:R-:W-:-:S04]  /*0160*/  IADD3 R3, P0, P1, R3, -R4, -R2 ;  /* 0x8000000403037210 */ /* 0x000fc8000791e802 */
[----:B------:R-:W-:-:S04]  /*0170*/  IADD3.X R5, PT, PT, R5, -0x1, ~R6, P0, P1 ;  /* 0xffffffff05057810 */ /* 0x000fc800007e2c06 */
[----:B------:R-:W-:-:S13]  /*0180*/  ISETP.NE.U32.AND P0, PT, R5, RZ, PT ;  /* 0x000000ff0500720c */ /* 0x000fda0003f05070 */
[----:B------:R-:W-:Y:S05]  /*0190*/  @P0 BRA `(.L_x_1) ;  /* 0x0000000000500947 */ /* 0x000fea0003800000 */
[----:B------:R-:W0:Y:S01]  /*01a0*/  I2F.U32.RP R6, R0 ;  /* 0x0000000000067306 */ /* 0x000e220000209000 */
[----:B------:R-:W-:Y:S01]  /*01b0*/  IMAD.MOV R7, RZ, RZ, -R0 ;  /* 0x000000ffff077224 */ /* 0x000fe200078e0a00 */
[----:B------:R-:W-:-:S06]  /*01c0*/  ISETP.NE.U32.AND P2, PT, R0, RZ, PT ;  /* 0x000000ff0000720c */ /* 0x000fcc0003f45070 */
[----:B0-----:R-:W0:Y:S02]  /*01d0*/  MUFU.RCP R6, R6 ;  /* 0x0000000600067308 */ /* 0x001e240000001000 */
[----:B0-----:R-:W-:-:S06]  /*01e0*/  IADD3 R4, PT, PT, R6, 0xffffffe, RZ ;  /* 0x0ffffffe06047810 */ /* 0x001fcc0007ffe0ff */
[----:B------:R0:W1:Y:S02]  /*01f0*/  F2I.FTZ.U32.TRUNC.NTZ R5, R4 ;  /* 0x0000000400057305 */ /* 0x000064000021f000 */
[----:B0-----:R-:W-:Y:S02]  /*0200*/  IMAD.MOV.U32 R4, RZ, RZ, RZ ;  /* 0x000000ffff047224 */ /* 0x001fe400078e00ff */
[----:B-1----:R-:W-:-:S04]  /*0210*/  IMAD R7, R7, R5, RZ ;  /* 0x0000000507077224 */ /* 0x002fc800078e02ff */
[----:B------:R-:W-:-:S06]  /*0220*/  IMAD.HI.U32 R8, R5, R7, R4 ;  /* 0x0000000705087227 */ /* 0x000fcc00078e0004 */
[----:B------:R-:W-:-:S05]  /*0230*/  IMAD.HI.U32 R4, R8, R3, RZ ;  /* 0x0000000308047227 */ /* 0x000fca00078e00ff */
[----:B------:R-:W-:-:S05]  /*0240*/  IADD3 R5, PT, PT, -R4, RZ, RZ ;  /* 0x000000ff04057210 */ /* 0x000fca0007ffe1ff */
[----:B------:R-:W-:Y:S02]  /*0250*/  IMAD R3, R0, R5, R3 ;  /* 0x0000000500037224 */ /* 0x000fe400078e0203 */
[----:B------:R-:W-:-:S03]  /*0260*/  IMAD.MOV.U32 R5, RZ, RZ, RZ ;  /* 0x000000ffff057224 */ /* 0x000fc600078e00ff */
[----:B------:R-:W-:-:S13]  /*0270*/  ISETP.GE.U32.AND P0, PT, R3, R0, PT ;  /* 0x000000000300720c */ /* 0x000fda0003f06070 */
[----:B------:R-:W-:Y:S02]  /*0280*/  @P0 IMAD.IADD R3, R3, 0x1, -R0 ;  /* 0x0000000103030824 */ /* 0x000fe400078e0a00 */
[----:B------:R-:W-:-:S03]  /*0290*/  @P0 VIADD R4, R4, 0x1 ;  /* 0x0000000104040836 */ /* 0x000fc60000000000 */
[----:B------:R-:W-:-:S13]  /*02a0*/  ISETP.GE.U32.AND P1, PT, R3, R0, PT ;  /* 0x000000000300720c */ /* 0x000fda0003f26070 */
[----:B------:R-:W-:Y:S02]  /*02b0*/  @P1 IADD3 R4, PT, PT, R4, 0x1, RZ ;  /* 0x0000000104041810 */ /* 0x000fe40007ffe0ff */
[----:B------:R-:W-:Y:S01]  /*02c0*/  @!P2 LOP3.LUT R4, RZ, R0, RZ, 0x33, !PT ;  /* 0x00000000ff04a212 */ /* 0x000fe200078e33ff */
[----:B------:R-:W-:Y:S06]  /*02d0*/  BRA `(.L_x_2) ;  /* 0x0000000000107947 */ /* 0x000fec0003800000 */
.L_x_1:
[----:B------:R-:W-:-:S07]  /*02e0*/  MOV R4, 0x300 ;  /* 0x0000030000047802 */ /* 0x000fce0000000f00 */
[----:B------:R-:W-:Y:S05]  /*02f0*/  CALL.REL.NOINC `($__internal_0_$__cuda_sm20_div_u64) ;  /* 0x0000000400947944 */ /* 0x000fea0003c00000 */
[----:B------:R-:W-:Y:S01]  /*0300*/  IMAD.MOV.U32 R4, RZ, RZ, R3 ;  /* 0x000000ffff047224 */ /* 0x000fe200078e0003 */
[----:B------:R-:W-:-:S07]  /*0310*/  MOV R5, R6 ;  /* 0x0000000600057202 */ /* 0x000fce0000000f00 */
.L_x_2:
[----:B------:R-:W-:Y:S05]  /*0320*/  BSYNC.RECONVERGENT B0 ;  /* 0x0000000000007941 */ /* 0x000fea0003800200 */
.L_x_0:
[----:B------:R-:W-:Y:S01]  /*0330*/  IADD3 R2, P0, PT, R4, R2, RZ ;  /* 0x0000000204027210 */ /* 0x000fe20007f1e0ff */
[----:B------:R-:W0:Y:S01]  /*0340*/  LDCU.64 UR4, c[0x0][0x358] ;  /* 0x00006b00ff0477ac */ /* 0x000e220008000a00 */
[----:B------:R-:W-:Y:S02]  /*0350*/  BSSY.RECONVERGENT B0, `(.L_x_3) ;  /* 0x0000022000007945 */ /* 0x000fe40003800200 */
[C---:B------:R-:W-:Y:S01]  /*0360*/  LOP3.LUT R3, R2.reuse, 0x3, RZ, 0xc0, !PT ;  /* 0x0000000302037812 */ /* 0x040fe200078ec0ff */
[----:B------:R-:W-:Y:S01]  /*0370*/  IMAD.X R4, RZ, RZ, R5, P0 ;  /* 0x000000ffff047224 */ /* 0x000fe200000e0605 */
[----:B------:R-:W-:Y:S02]  /*0380*/  ISETP.GE.U32.AND P0, PT, R2, 0x3, PT ;  /* 0x000000030200780c */ /* 0x000fe40003f06070 */
[----:B------:R-:W-:Y:S02]  /*0390*/  ISETP.NE.U32.AND P1, PT, R3, 0x3, PT ;  /* 0x000000030300780c */ /* 0x000fe40003f25070 */
[----:B------:R-:W-:-:S02]  /*03a0*/  ISETP.GE.U32.AND.EX P0, PT, R4, RZ, PT, P0 ;  /* 0x000000ff0400720c */ /* 0x000fc40003f06100 */
[----:B------:R-:W-:-:S13]  /*03b0*/  ISETP.NE.AND.EX P1, PT, RZ, RZ, PT, P1 ;  /* 0x000000ffff00720c */ /* 0x000fda0003f25310 */
[----:B0-----:R-:W-:Y:S05]  /*03c0*/  @!P1 BRA `(.L_x_4) ;  /* 0x0000000000689947 */ /* 0x001fea0003800000 */
[----:B------:R-:W0:Y:S01]  /*03d0*/  LDCU.64 UR6, c[0x0][0x388] ;  /* 0x00007100ff0677ac */ /* 0x000e220008000a00 */
[----:B------:R-:W-:Y:S02]  /*03e0*/  VIADD R6, R2, 0x1 ;  /* 0x0000000102067836 */ /* 0x000fe40000000000 */
[----:B------:R-:W-:-:S03]  /*03f0*/  HFMA2 R7, -RZ, RZ, 0, 0 ;  /* 0x00000000ff077431 */ /* 0x000fc600000001ff */
[----:B------:R-:W-:Y:S02]  /*0400*/  LOP3.LUT R6, R6, 0x3, RZ, 0xc0, !PT ;  /* 0x0000000306067812 */ /* 0x000fe400078ec0ff */
[----:B0-----:R-:W-:-:S04]  /*0410*/  LEA R9, P1, R14, UR6, 0x3 ;  /* 0x000000060e097c11 */ /* 0x001fc8000f8218ff */
[----:B------:R-:W-:-:S09]  /*0420*/  LEA.HI.X R8, R14, UR7, R19, 0x3, P1 ;  /* 0x000000070e087c11 */ /* 0x000fd200088f1c13 */
.L_x_5:
[-C--:B0-----:R-:W-:Y:S01]  /*0430*/  IMAD R4, R19, R14.reuse, RZ ;  /* 0x0000000e13047224 */ /* 0x081fe200078e02ff */
[----:B------:R-:W-:Y:S01]  /*0440*/  IADD3 R6, P1, PT, R6, -0x1, RZ ;  /* 0xffffffff06067810 */ /* 0x000fe20007f3e0ff */
[----:B------:R-:W-:-:S03]  /*0450*/  IMAD.WIDE.U32 R2, R14, R14, RZ ;  /* 0x0000000e0e027225 */ /* 0x000fc600078e00ff */
[----:B------:R-:W-:Y:S01]  /*0460*/  IADD3.X R7, PT, PT, R7, -0x1, RZ, P1, !PT ;  /* 0xffffffff07077810 */ /* 0x000fe20000ffe4ff */
[----:B------:R-:W-:Y:S01]  /*0470*/  IMAD R5, R14, R19, R4 ;  /* 0x000000130e057224 */ /* 0x000fe200078e0204 */
[----:B------:R-:W-:-:S03]  /*0480*/  ISETP.NE.U32.AND P1, PT, R6, RZ, PT ;  /* 0x000000ff0600720c */ /* 0x000fc60003f25070 */
[----:B------:R-:W-:Y:S01]  /*0490*/  IMAD.IADD R3, R3, 0x1, R5 ;  /* 0x0000000103037824 */ /* 0x000fe200078e0205 */
[----:B------:R-:W-:Y:S01]  /*04a0*/  ISETP.NE.AND.EX P1, PT, R7, RZ, PT, P1 ;  /* 0x000000ff0700720c */ /* 0x000fe20003f25310 */
[----:B------:R-:W-:-:S04]  /*04b0*/  IMAD.WIDE.U32 R4, R2, R14, RZ ;  /* 0x0000000e02047225 */ /* 0x000fc800078e00ff */
[-C--:B------:R-:W-:Y:S01]  /*04c0*/  IMAD R3, R3, R14.reuse, RZ ;  /* 0x0000000e03037224 */ /* 0x080fe200078e02ff */
[----:B------:R-:W-:-:S03]  /*04d0*/  IADD3 R14, P3, PT, R0, R14, RZ ;  /* 0x0000000e000e7210 */ /* 0x000fc60007f7e0ff */
[----:B------:R-:W-:Y:S01]  /*04e0*/  IMAD R3, R19, R2, R3 ;  /* 0x0000000213037224 */ /* 0x000fe200078e0203 */
[-C--:B------:R-:W-:Y:S01]  /*04f0*/  MOV R2, R9.reuse ;  /* 0x0000000900027202 */ /* 0x080fe20000000f00 */
[----:B------:R-:W-:Y:S01]  /*0500*/  IMAD.X R19, RZ, RZ, R19, P3 ;  /* 0x000000ffff137224 */ /* 0x000fe200018e0613 */
[C---:B------:R-:W-:Y:S01]  /*0510*/  LEA R9, P2, R0.reuse, R9, 0x3 ;  /* 0x0000000900097211 */ /* 0x040fe200078418ff */
[----:B------:R-:W-:Y:S02]  /*0520*/  IMAD.IADD R5, R5, 0x1, R3 ;  /* 0x0000000105057824 */ /* 0x000fe400078e0203 */
[----:B------:R-:W-:Y:S01]  /*0530*/  IMAD.MOV.U32 R3, RZ, RZ, R8 ;  /* 0x000000ffff037224 */ /* 0x000fe200078e0008 */
[----:B------:R-:W-:-:S04]  /*0540*/  LEA.HI.X R8, R0, R8, RZ, 0x3, P2 ;  /* 0x0000000800087211 */ /* 0x000fc800010f1cff */
[----:B------:R0:W-:Y:S01]  /*0550*/  STG.E.64 desc[UR4][R2.64], R4 ;  /* 0x0000000402007986 */ /* 0x0001e2000c101b04 */
[----:B------:R-:W-:Y:S05]  /*0560*/  @P1 BRA `(.L_x_5) ;  /* 0xfffffffc00b01947 */ /* 0x000fea000383ffff */
.L_x_4:
[----:B------:R-:W-:Y:S05]  /*0570*/  BSYNC.RECONVERGENT B0 ;  /* 0x0000000000007941 */ /* 0x000fea0003800200 */
.L_x_3:
[----:B------:R-:W-:Y:S05]  /*0580*/  @!P0 EXIT ;  /* 0x000000000000894d */ /* 0x000fea0003800000 */
[----:B------:R-:W-:Y:S01]  /*0590*/  SHF.L.U32 R15, R0, 0x3, RZ ;  /* 0x00000003000f7819 */ /* 0x000fe200000006ff */
[----:B------:R-:W1:Y:S01]  /*05a0*/  LDCU.128 UR8, c[0x0][0x380] ;  /* 0x00007000ff0877ac */ /* 0x000e620008000c00 */
[----:B------:R-:W-:-:S07]  /*05b0*/  SHF.R.U32.HI R13, RZ, 0x1d, R0 ;  /* 0x0000001dff0d7819 */ /* 0x000fce0000011600 */
.L_x_6:
[-C--:B------:R-:W-:Y:S01]  /*05c0*/  IADD3 R16, P0, PT, R0, R14.reuse, RZ ;  /* 0x0000000e00107210 */ /* 0x080fe20007f1e0ff */
[-C--:B0-----:R-:W-:Y:S02]  /*05d0*/  IMAD R4, R19, R14.reuse, RZ ;  /* 0x0000000e13047224 */ /* 0x081fe400078e02ff */
[----:B------:R-:W-:-:S04]  /*05e0*/  IMAD.WIDE.U32 R2, R14, R14, RZ ;  /* 0x0000000e0e027225 */ /* 0x000fc800078e00ff */
[----:B------:R-:W-:Y:S02]  /*05f0*/  IMAD.X R11, RZ, RZ, R19, P0 ;  /* 0x000000ffff0b7224 */ /* 0x000fe400000e0613 */
[C---:B------:R-:W-:Y:S01]  /*0600*/  IMAD R5, R14.reuse, R19, R4 ;  /* 0x000000130e057224 */ /* 0x040fe200078e0204 */
[C---:B-1----:R-:W-:Y:S01]  /*0610*/  LEA R4, P0, R14.reuse, UR10, 0x3 ;  /* 0x0000000a0e047c11 */ /* 0x042fe2000f8018ff */
[-C--:B------:R-:W-:Y:S02]  /*0620*/  IMAD R8, R11, R16.reuse, RZ ;  /* 0x000000100b087224 */ /* 0x080fe400078e02ff */
[----:B------:R-:W-:Y:S01]  /*0630*/  IMAD.IADD R9, R3, 0x1, R5 ;  /* 0x0000000103097824 */ /* 0x000fe200078e0205 */
[----:B------:R-:W-:Y:S01]  /*0640*/  LEA.HI.X R5, R14, UR11, R19, 0x3, P0 ;  /* 0x0000000b0e057c11 */ /* 0x000fe200080f1c13 */
[-C--:B------:R-:W-:Y:S01]  /*0650*/  IMAD.WIDE.U32 R6, R16, R16.reuse, RZ ;  /* 0x0000001010067225 */ /* 0x080fe200078e00ff */
[----:B------:R-:W-:-:S03]  /*0660*/  IADD3 R12, P0, PT, R0, R16, RZ ;  /* 0x00000010000c7210 */ /* 0x000fc60007f1e0ff */
[----:B------:R-:W-:Y:S02]  /*0670*/  IMAD R3, R16, R11, R8 ;  /* 0x0000000b10037224 */ /* 0x000fe400078e0208 */
[-C--:B------:R-:W-:Y:S02]  /*0680*/  IMAD R10, R9, R14.reuse, RZ ;  /* 0x0000000e090a7224 */ /* 0x080fe400078e02ff */
[----:B------:R-:W-:Y:S01]  /*0690*/  IMAD.WIDE.U32 R8, R2, R14, RZ ;  /* 0x0000000e02087225 */ /* 0x000fe200078e00ff */
[----:B------:R-:W-:-:S03]  /*06a0*/  IADD3 R3, PT, PT, R7, R3, RZ ;  /* 0x0000000307037210 */ /* 0x000fc60007ffe0ff */
[----:B------:R-:W-:Y:S01]  /*06b0*/  IMAD.X R17, RZ, RZ, R11, P0 ;  /* 0x000000ffff117224 */ /* 0x000fe200000e060b */
[----:B------:R-:W-:Y:S01]  /*06c0*/  IADD3 R14, P0, PT, R0, R12, RZ ;  /* 0x0000000c000e7210 */ /* 0x000fe20007f1e0ff */
[----:B------:R-:W-:Y:S02]  /*06d0*/  IMAD R19, R19, R2, R10 ;  /* 0x0000000213137224 */ /* 0x000fe400078e020a */
[----:B------:R-:W-:Y:S02]  /*06e0*/  IMAD R7, R3, R16, RZ ;  /* 0x0000001003077224 */ /* 0x000fe400078e02ff */
[----:B------:R-:W-:Y:S01]  /*06f0*/  IMAD.IADD R23, R9, 0x1, R19 ;  /* 0x0000000109177824 */ /* 0x000fe200078e0213 */
[----:B------:R-:W-:Y:S01]  /*0700*/  IADD3.X R19, PT, PT, RZ, R17, RZ, P0, !PT ;  /* 0x00000011ff137210 */ /* 0x000fe200007fe4ff */
[----:B------:R-:W-:Y:S02]  /*0710*/  IMAD R10, R17, R12, RZ ;  /* 0x0000000c110a7224 */ /* 0x000fe400078e02ff */
[----:B------:R-:W-:-:S04]  /*0720*/  IMAD.WIDE.U32 R2, R6, R16, RZ ;  /* 0x0000001006027225 */ /* 0x000fc800078e00ff */
[----:B------:R-:W-:Y:S02]  /*0730*/  IMAD R21, R11, R6, R7 ;  /* 0x000000060b157224 */ /* 0x000fe400078e0207 */
[----:B------:R-:W-:-:S04]  /*0740*/  IMAD.WIDE.U32 R6, R12, R12, RZ ;  /* 0x0000000c0c067225 */ /* 0x000fc800078e00ff */
[----:B------:R-:W-:Y:S02]  /*0750*/  IMAD R9, R12, R17, R10 ;  /* 0x000000110c097224 */ /* 0x000fe400078e020a */
[-C--:B------:R-:W-:Y:S02]  /*0760*/  IMAD R16, R19, R14.reuse, RZ ;  /* 0x0000000e13107224 */ /* 0x080fe400078e02ff */
[----:B------:R-:W-:Y:S02]  /*0770*/  IMAD.IADD R7, R7, 0x1, R9 ;  /* 0x0000000107077824 */ /* 0x000fe400078e0209 */
[----:B------:R-:W-:-:S04]  /*0780*/  IMAD.WIDE.U32 R10, R14, R14, RZ ;  /* 0x0000000e0e0a7225 */ /* 0x000fc800078e00ff */
[----:B------:R-:W-:Y:S02]  /*0790*/  IMAD R25, R14, R19, R16 ;  /* 0x000000130e197224 */ /* 0x000fe400078e0210 */
[----:B------:R-:W-:Y:S01]  /*07a0*/  IMAD.MOV.U32 R22, RZ, RZ, R8 ;  /* 0x000000ffff167224 */ /* 0x000fe200078e0008 */
[----:B------:R-:W-:Y:S01]  /*07b0*/  IADD3 R8, P0, PT, R15, R4, RZ ;  /* 0x000000040f087210 */ /* 0x000fe20007f1e0ff */
[----:B------:R-:W-:Y:S02]  /*07c0*/  IMAD R18, R7, R12, RZ ;  /* 0x0000000c07127224 */ /* 0x000fe400078e02ff */
[----:B------:R-:W-:Y:S01]  /*07d0*/  IMAD.IADD R7, R11, 0x1, R25 ;  /* 0x000000010b077824 */ /* 0x000fe200078e0219 */
[----:B------:R-:W-:Y:S01]  /*07e0*/  IADD3.X R9, PT, PT, R13, R5, RZ, P0, !PT ;  /* 0x000000050d097210 */ /* 0x000fe200007fe4ff */
[----:B------:R-:W-:Y:S01]  /*07f0*/  IMAD R25, R17, R6, R18 ;  /* 0x0000000611197224 */ /* 0x000fe200078e0212 */
[----:B------:R-:W-:Y:S01]  /*0800*/  IADD3 R16, P0, PT, R15, R8, RZ ;  /* 0x000000080f107210 */ /* 0x000fe20007f1e0ff */
[----:B------:R-:W-:Y:S01]  /*0810*/  IMAD R7, R7, R14, RZ ;  /* 0x0000000e07077224 */ /* 0x000fe200078e02ff */
[----:B------:R0:W-:Y:S01]  /*0820*/  STG.E.64 desc[UR4][R4.64], R22 ;  /* 0x0000001604007986 */ /* 0x0001e2000c101b04 */
[----:B------:R-:W-:Y:S01]  /*0830*/  IMAD.IADD R3, R3, 0x1, R21 ;  /* 0x0000000103037824 */ /* 0x000fe200078e0215 */
[----:B------:R-:W-:Y:S01]  /*0840*/  IADD3.X R17, PT, PT, R13, R9, RZ, P0, !PT ;  /* 0x000000090d117210 */ /* 0x000fe200007fe4ff */
[----:B------:R-:W-:-:S02]  /*0850*/  IMAD R7, R19, R10, R7 ;  /* 0x0000000a13077224 */ /* 0x000fc400078e0207 */
[----:B------:R-:W-:Y:S01]  /*0860*/  IMAD.WIDE.U32 R20, R6, R12, RZ ;  /* 0x0000000c06147225 */ /* 0x000fe200078e00ff */
[----:B------:R2:W-:Y:S03]  /*0870*/  STG.E.64 desc[UR4][R8.64], R2 ;  /* 0x0000000208007986 */ /* 0x0005e6000c101b04 */
[----:B------:R-:W-:-:S04]  /*0880*/  IMAD.WIDE.U32 R10, R10, R14, RZ ;  /* 0x0000000e0a0a7225 */ /* 0x000fc800078e00ff */
[----:B------:R-:W-:Y:S01]  /*0890*/  IMAD.IADD R21, R21, 0x1, R25 ;  /* 0x0000000115157824 */ /* 0x000fe200078e0219 */
[----:B0-----:R-:W-:Y:S02]  /*08a0*/  IADD3 R4, P0, PT, R15, R16, RZ ;  /* 0x000000100f047210 */ /* 0x001fe40007f1e0ff */
[----:B------:R-:W-:Y:S02]  /*08b0*/  IADD3 R11, PT, PT, R11, R7, RZ ;  /* 0x000000070b0b7210 */ /* 0x000fe40007ffe0ff */
[----:B------:R2:W-:Y:S01]  /*08c0*/  STG.E.64 desc[UR4][R16.64], R20 ;  /* 0x0000001410007986 */ /* 0x0005e2000c101b04 */
[----:B------:R-:W-:Y:S01]  /*08d0*/  IMAD.X R5, R13, 0x1, R17, P0 ;  /* 0x000000010d057824 */ /* 0x000fe200000e0611 */
[----:B------:R-:W-:-:S04]  /*08e0*/  IADD3 R14, P0, PT, R0, R14, RZ ;  /* 0x0000000e000e7210 */ /* 0x000fc80007f1e0ff */
[----:B------:R2:W-:Y:S01]  /*08f0*/  STG.E.64 desc[UR4][R4.64], R10 ;  /* 0x0000000a04007986 */ /* 0x0005e2000c101b04 */
[----:B------:R-:W-:Y:S01]  /*0900*/  IMAD.X R19, RZ, RZ, R19, P0 ;  /* 0x000000ffff137224 */ /* 0x000fe200000e0613 */
[----:B------:R-:W-:-:S04]  /*0910*/  ISETP.GE.U32.AND P0, PT, R14, UR8, PT ;  /* 0x000000080e007c0c */ /* 0x000fc8000bf06070 */
[----:B------:R-:W-:-:S13]  /*0920*/  ISETP.GE.AND.EX P0, PT, R19, UR9, PT, P0 ;  /* 0x0000000913007c0c */ /* 0x000fda000bf06300 */
[----:B--2---:R-:W-:Y:S05]  /*0930*/  @!P0 BRA `(.L_x_6) ;  /* 0xfffffffc00208947 */ /* 0x004fea000383ffff */
[----:B------:R-:W-:Y:S05]  /*0940*/  EXIT ;  /* 0x000000000000794d */ /* 0x000fea0003800000 */
        .weak           $__internal_0_$__cuda_sm20_div_u64
        .type           $__internal_0_$__cuda_sm20_div_u64,@function
        .size           $__internal_0_$__cuda_sm20_div_u64,(.L_x_8 - $__internal_0_$__cuda_sm20_div_u64)
$__internal_0_$__cuda_sm20_div_u64:
[----:B------:R-:W-:Y:S01]  /*0950*/  MOV R10, R0 ;  /* 0x00000000000a7202 */ /* 0x000fe20000000f00 */
[----:B------:R-:W-:-:S05]  /*0960*/  IMAD.MOV.U32 R11, RZ, RZ, RZ ;  /* 0x000000ffff0b7224 */ /* 0x000fca00078e00ff */
[----:B------:R-:W0:Y:S08]  /*0970*/  I2F.U64.RP R10, R10 ;  /* 0x0000000a000a7312 */ /* 0x000e300000309000 */
[----:B0-----:R-:W0:Y:S02]  /*0980*/  MUFU.RCP R6, R10 ;  /* 0x0000000a00067308 */ /* 0x001e240000001000 */
[----:B0-----:R-:W-:-:S06]  /*0990*/  IADD3 R6, PT, PT, R6, 0x1ffffffe, RZ ;  /* 0x1ffffffe06067810 */ /* 0x001fcc0007ffe0ff */
[----:B------:R-:W0:Y:S02]  /*09a0*/  F2I.U64.TRUNC R6, R6 ;  /* 0x0000000600067311 */ /* 0x000e24000020d800 */
[----:B0-----:R-:W-:-:S04]  /*09b0*/  IMAD.WIDE.U32 R8, R6, R0, RZ ;  /* 0x0000000006087225 */ /* 0x001fc800078e00ff */
[----:B------:R-:W-:Y:S01]  /*09c0*/  IMAD R9, R7, R0, R9 ;  /* 0x0000000007097224 */ /* 0x000fe200078e0209 */
[----:B------:R-:W-:-:S05]  /*09d0*/  IADD3 R13, P0, PT, RZ, -R8, RZ ;  /* 0x80000008ff0d7210 */ /* 0x000fca0007f1e0ff */
[----:B------:R-:W-:-:S04]  /*09e0*/  IMAD.HI.U32 R8, R6, R13, RZ ;  /* 0x0000000d06087227 */ /* 0x000fc800078e00ff */
[----:B------:R-:W-:Y:S01]  /*09f0*/  IMAD.X R15, RZ, RZ, ~R9, P0 ;  /* 0x000000ffff0f7224 */ /* 0x000fe200000e0e09 */
[----:B------:R-:W-:-:S03]  /*0a00*/  MOV R9, R6 ;  /* 0x0000000600097202 */ /* 0x000fc60000000f00 */
[-C--:B------:R-:W-:Y:S02]  /*0a10*/  IMAD R11, R7, R15.reuse, RZ ;  /* 0x0000000f070b7224 */ /* 0x080fe400078e02ff */
[----:B------:R-:W-:-:S04]  /*0a20*/  IMAD.WIDE.U32 R8, P0, R6, R15, R8 ;  /* 0x0000000f06087225 */ /* 0x000fc80007800008 */
[----:B------:R-:W-:-:S04]  /*0a30*/  IMAD.HI.U32 R15, R7, R15, RZ ;  /* 0x0000000f070f7227 */ /* 0x000fc800078e00ff */
[----:B------:R-:W-:-:S05]  /*0a40*/  IMAD.HI.U32 R8, P1, R7, R13, R8 ;  /* 0x0000000d07087227 */ /* 0x000fca0007820008 */
[----:B------:R-:W-:Y:S01]  /*0a50*/  IADD3 R9, P2, PT, R11, R8, RZ ;  /* 0x000000080b097210 */ /* 0x000fe20007f5e0ff */
[----:B------:R-:W-:-:S04]  /*0a60*/  IMAD.X R8, R15, 0x1, R7, P0 ;  /* 0x000000010f087824 */ /* 0x000fc800000e0607 */
[----:B------:R-:W-:Y:S01]  /*0a70*/  IMAD.WIDE.U32 R6, R9, R0, RZ ;  /* 0x0000000009067225 */ /* 0x000fe200078e00ff */
[----:B------:R-:W-:Y:S02]  /*0a80*/  IADD3.X R11, PT, PT, RZ, RZ, R8, P2, P1 ;  /* 0x000000ffff0b7210 */ /* 0x000fe400017e2408 */
[----:B------:R-:W-:-:S03]  /*0a90*/  IADD3 R13, P0, PT, RZ, -R6, RZ ;  /* 0x80000006ff0d7210 */ /* 0x000fc60007f1e0ff */
[----:B------:R-:W-:Y:S02]  /*0aa0*/  IMAD R6, R11, R0, R7 ;  /* 0x000000000b067224 */ /* 0x000fe400078e0207 */
[----:B------:R-:W-:-:S03]  /*0ab0*/  IMAD.HI.U32 R8, R9, R13, RZ ;  /* 0x0000000d09087227 */ /* 0x000fc600078e00ff */
[----:B------:R-:W-:-:S05]  /*0ac0*/  IADD3.X R6, PT, PT, RZ, ~R6, RZ, P0, !PT ;  /* 0x80000006ff067210 */ /* 0x000fca00007fe4ff */
[----:B------:R-:W-:-:S04]  /*0ad0*/  IMAD.WIDE.U32 R8, P0, R9, R6, R8 ;  /* 0x0000000609087225 */ /* 0x000fc80007800008 */
[C---:B------:R-:W-:Y:S02]  /*0ae0*/  IMAD R7, R11.reuse, R6, RZ ;  /* 0x000000060b077224 */ /* 0x040fe400078e02ff */
[----:B------:R-:W-:-:S04]  /*0af0*/  IMAD.HI.U32 R8, P1, R11, R13, R8 ;  /* 0x0000000d0b087227 */ /* 0x000fc80007820008 */
[----:B------:R-:W-:Y:S01]  /*0b00*/  IMAD.HI.U32 R6, R11, R6, RZ ;  /* 0x000000060b067227 */ /* 0x000fe200078e00ff */
[----:B------:R-:W-:-:S03]  /*0b10*/  IADD3 R8, P2, PT, R7, R8, RZ ;  /* 0x0000000807087210 */ /* 0x000fc60007f5e0ff */
[----:B------:R-:W-:Y:S02]  /*0b20*/  HFMA2 R7, -RZ, RZ, 0, 0 ;  /* 0x00000000ff077431 */ /* 0x000fe400000001ff */
[----:B------:R-:W-:Y:S02]  /*0b30*/  IMAD.X R11, R6, 0x1, R11, P0 ;  /* 0x00000001060b7824 */ /* 0x000fe400000e060b */
[----:B------:R-:W-:-:S03]  /*0b40*/  IMAD.HI.U32 R6, R8, R3, RZ ;  /* 0x0000000308067227 */ /* 0x000fc600078e00ff */
[----:B------:R-:W-:Y:S01]  /*0b50*/  IADD3.X R10, PT, PT, RZ, RZ, R11, P2, P1 ;  /* 0x000000ffff0a7210 */ /* 0x000fe200017e240b */
[----:B------:R-:W-:-:S04]  /*0b60*/  IMAD.WIDE.U32 R6, R8, R5, R6 ;  /* 0x0000000508067225 */ /* 0x000fc800078e0006 */
[C---:B------:R-:W-:Y:S02]  /*0b70*/  IMAD R9, R10.reuse, R5, RZ ;  /* 0x000000050a097224 */ /* 0x040fe400078e02ff */
[----:B------:R-:W-:-:S04]  /*0b80*/  IMAD.HI.U32 R6, P0, R10, R3, R6 ;  /* 0x000000030a067227 */ /* 0x000fc80007800006 */
[----:B------:R-:W-:Y:S01]  /*0b90*/  IMAD.HI.U32 R10, R10, R5, RZ ;  /* 0x000000050a0a7227 */ /* 0x000fe200078e00ff */
[----:B------:R-:W-:-:S03]  /*0ba0*/  IADD3 R9, P1, PT, R9, R6, RZ ;  /* 0x0000000609097210 */ /* 0x000fc60007f3e0ff */
[----:B------:R-:W-:-:S05]  /*0bb0*/  IMAD.X R6, RZ, RZ, R10, P0 ;  /* 0x000000ffff067224 */ /* 0x000fca00000e060a */
[----:B------:R-:W-:Y:S01]  /*0bc0*/  IADD3.X R11, PT, PT, RZ, R6, RZ, P1, !PT ;  /* 0x00000006ff0b7210 */ /* 0x000fe20000ffe4ff */
[----:B------:R-:W-:-:S04]  /*0bd0*/  IMAD.WIDE.U32 R6, R9, R0, RZ ;  /* 0x0000000009067225 */ /* 0x000fc800078e00ff */
[----:B------:R-:W-:Y:S01]  /*0be0*/  IMAD R8, R11, R0, R7 ;  /* 0x000000000b087224 */ /* 0x000fe200078e0207 */
[----:B------:R-:W-:-:S04]  /*0bf0*/  IADD3 R7, P0, PT, -R6, R3, RZ ;  /* 0x0000000306077210 */ /* 0x000fc80007f1e1ff */
[----:B------:R-:W-:Y:S01]  /*0c00*/  IADD3 R3, P1, PT, -R0, R7, RZ ;  /* 0x0000000700037210 */ /* 0x000fe20007f3e1ff */
[----:B------:R-:W-:Y:S01]  /*0c10*/  IMAD.X R10, R5, 0x1, ~R8, P0 ;  /* 0x00000001050a7824 */ /* 0x000fe200000e0e08 */
[----:B------:R-:W-:Y:S02]  /*0c20*/  ISETP.GE.U32.AND P0, PT, R7, R0, PT ;  /* 0x000000000700720c */ /* 0x000fe40003f06070 */
[----:B------:R-:W-:Y:S02]  /*0c30*/  IADD3 R8, P2, PT, R9, 0x1, RZ ;  /* 0x0000000109087810 */ /* 0x000fe40007f5e0ff */
[C---:B------:R-:W-:Y:S02]  /*0c40*/  ISETP.GE.U32.AND.EX P0, PT, R10.reuse, RZ, PT, P0 ;  /* 0x000000ff0a00720c */ /* 0x040fe40003f06100 */
[----:B------:R-:W-:Y:S02]  /*0c50*/  IADD3.X R5, PT, PT, R10, -0x1, RZ, P1, !PT ;  /* 0xffffffff0a057810 */ /* 0x000fe40000ffe4ff */
[----:B------:R-:W-:-:S02]  /*0c60*/  IADD3.X R6, PT, PT, RZ, R11, RZ, P2, !PT ;  /* 0x0000000bff067210 */ /* 0x000fc400017fe4ff */
[----:B------:R-:W-:Y:S02]  /*0c70*/  SEL R3, R3, R7, P0 ;  /* 0x0000000703037207 */ /* 0x000fe40000000000 */
[----:B------:R-:W-:Y:S02]  /*0c80*/  SEL R8, R8, R9, P0 ;  /* 0x0000000908087207 */ /* 0x000fe40000000000 */
[----:B------:R-:W-:Y:S02]  /*0c90*/  SEL R5, R5, R10, P0 ;  /* 0x0000000a05057207 */ /* 0x000fe40000000000 */
[----:B------:R-:W-:Y:S02]  /*0ca0*/  SEL R11, R6, R11, P0 ;  /* 0x0000000b060b7207 */ /* 0x000fe40000000000 */
[----:B------:R-:W-:Y:S02]  /*0cb0*/  ISETP.GE.U32.AND P0, PT, R3, R0, PT ;  /* 0x000000000300720c */ /* 0x000fe40003f06070 */
[----:B------:R-:W-:-:S02]  /*0cc0*/  IADD3 R3, P2, PT, R8, 0x1, RZ ;  /* 0x0000000108037810 */ /* 0x000fc40007f5e0ff */
[----:B------:R-:W-:Y:S02]  /*0cd0*/  ISETP.NE.U32.AND P1, PT, R0, RZ, PT ;  /* 0x000000ff0000720c */ /* 0x000fe40003f25070 */
[----:B------:R-:W-:Y:S01]  /*0ce0*/  ISETP.GE.U32.AND.EX P0, PT, R5, RZ, PT, P0 ;  /* 0x000000ff0500720c */ /* 0x000fe20003f06100 */
[----:B------:R-:W-:Y:S01]  /*0cf0*/  IMAD.X R6, RZ, RZ, R11, P2 ;  /* 0x000000ffff067224 */ /* 0x000fe200010e060b */
[----:B------:R-:W-:Y:S02]  /*0d00*/  MOV R5, 0x0 ;  /* 0x0000000000057802 */ /* 0x000fe40000000f00 */
[----:B------:R-:W-:Y:S02]  /*0d10*/  ISETP.NE.AND.EX P1, PT, RZ, RZ, PT, P1 ;  /* 0x000000ffff00720c */ /* 0x000fe40003f25310 */
[----:B------:R-:W-:Y:S02]  /*0d20*/  SEL R3, R3, R8, P0 ;  /* 0x0000000803037207 */ /* 0x000fe40000000000 */
[----:B------:R-:W-:-:S02]  /*0d30*/  SEL R6, R6, R11, P0 ;  /* 0x0000000b06067207 */ /* 0x000fc40000000000 */
[----:B------:R-:W-:Y:S02]  /*0d40*/  SEL R3, R3, 0xffffffff, P1 ;  /* 0xffffffff03037807 */ /* 0x000fe40000800000 */
[----:B------:R-:W-:Y:S01]  /*0d50*/  SEL R6, R6, 0xffffffff, P1 ;  /* 0xffffffff06067807 */ /* 0x000fe20000800000 */
[----:B------:R-:W-:Y:S06]  /*0d60*/  RET.REL.NODEC R4 `(_Z6kernelxPx) ;  /* 0xfffffff004a47950 */ /* 0x000fec0003c3ffff */
.L_x_7:
[----:B------:R-:W-:-:S00]  /*0d70*/  BRA `(.L_x_7) ;  /* 0xfffffffc00fc7947 */ /* 0x000fc0000383ffff */
[----:B------:R-:W-:-:S00]  /*0d80*/  NOP ;  /* 0x0000000000007918 */ /* 0x000fc00000000000 */
[----:B------:R-:W-:-:S00]  /*0d90*/  NOP ;  /* 0x0000000000007918 */ /* 0x000fc00000000000 */
[----:B------:R-:W-:-:S00]  /*0da0*/  NOP ;  /* 0x0000000000007918 */ /* 0x000fc00000000000 */
[----:B------:R-:W-:-:S00]  /*0db0*/  NOP ;  /* 0x0000000000007918 */ /* 0x000fc00000000000 */
[----:B------:R-:W-:-:S00]  /*0dc0*/  NOP ;  /* 0x0000000000007918 */ /* 0x000fc00000000000 */
[----:B------:R-:W-:-:S00]  /*0dd0*/  NOP ;  /* 0x0000000000007918 */ /* 0x000fc00000000000 */
[----:B------:R-:W-:-:S00]  /*0de0*/  NOP ;  /* 0x0000000000007918 */ /* 0x000fc00000000000 */
[----:B------:R-:W-:-:S00]  /*0df0*/  NOP ;  /* 0x0000000000007918 */ /* 0x000fc00000000000 */
.L_x_8:


//--------------------- .nv.shared.reserved.0     --------------------------
	.section	.nv.shared.reserved.0,"aw",@nobits
	.weak		__nv_reservedSMEM_offset_0_alias
	.size		__nv_reservedSMEM_offset_0_alias, 0, 64
	.other		__nv_reservedSMEM_offset_0_alias,@"STO_CUDA_RESERVED_SHARED STV_DEFAULT"
__nv_reservedSMEM_offset_0_alias:
	.zero		0
	.zero		64


//--------------------- .nv.constant0._Z6kernelxPx --------------------------
	.section	.nv.constant0._Z6kernelxPx,"a",@progbits
	.sectionflags	@""
	.align	4
.nv.constant0._Z6kernelxPx:
	.zero		912


//--------------------- SYMBOLS --------------------------

	.type		.nv.reservedSmem.offset0,@object
	.size		.nv.reservedSmem.offset0,0x4
